//
// Generated by NVIDIA NVVM Compiler
//
// Compiler Build ID: CL-36424714
// Cuda compilation tools, release 13.0, V13.0.88
// Based on NVVM 20.0.0
//

.version 9.0
.target sm_100
.address_size 64

	// .globl	_Z17sumArraysOnDevicePfS_S_i

.visible .entry _Z17sumArraysOnDevicePfS_S_i(
	.param .u64 .ptr .align 1 _Z17sumArraysOnDevicePfS_S_i_param_0,
	.param .u64 .ptr .align 1 _Z17sumArraysOnDevicePfS_S_i_param_1,
	.param .u64 .ptr .align 1 _Z17sumArraysOnDevicePfS_S_i_param_2,
	.param .u32 _Z17sumArraysOnDevicePfS_S_i_param_3
)
{
	.reg .b32 	%r<2>;
	.reg .b32 	%f<4>;
	.reg .b64 	%rd<11>;

	ld.param.u64 	%rd1, [_Z17sumArraysOnDevicePfS_S_i_param_0];
	ld.param.u64 	%rd2, [_Z17sumArraysOnDevicePfS_S_i_param_1];
	ld.param.u64 	%rd3, [_Z17sumArraysOnDevicePfS_S_i_param_2];
	cvta.to.global.u64 	%rd4, %rd3;
	cvta.to.global.u64 	%rd5, %rd2;
	cvta.to.global.u64 	%rd6, %rd1;
	mov.u32 	%r1, %tid.x;
	mul.wide.u32 	%rd7, %r1, 4;
	add.s64 	%rd8, %rd6, %rd7;
	ld.global.f32 	%f1, [%rd8];
	add.s64 	%rd9, %rd5, %rd7;
	ld.global.f32 	%f2, [%rd9];
	add.f32 	%f3, %f1, %f2;
	add.s64 	%rd10, %rd4, %rd7;
	st.global.f32 	[%rd10], %f3;
	ret;

}
	// .globl	_Z21sumArraysOnDeviceGridPfS_S_i
.visible .entry _Z21sumArraysOnDeviceGridPfS_S_i(
	.param .u64 .ptr .align 1 _Z21sumArraysOnDeviceGridPfS_S_i_param_0,
	.param .u64 .ptr .align 1 _Z21sumArraysOnDeviceGridPfS_S_i_param_1,
	.param .u64 .ptr .align 1 _Z21sumArraysOnDeviceGridPfS_S_i_param_2,
	.param .u32 _Z21sumArraysOnDeviceGridPfS_S_i_param_3
)
{
	.reg .b32 	%r<2>;
	.reg .b32 	%f<4>;
	.reg .b64 	%rd<11>;

	ld.param.u64 	%rd1, [_Z21sumArraysOnDeviceGridPfS_S_i_param_0];
	ld.param.u64 	%rd2, [_Z21sumArraysOnDeviceGridPfS_S_i_param_1];
	ld.param.u64 	%rd3, [_Z21sumArraysOnDeviceGridPfS_S_i_param_2];
	cvta.to.global.u64 	%rd4, %rd3;
	cvta.to.global.u64 	%rd5, %rd2;
	cvta.to.global.u64 	%rd6, %rd1;
	mov.u32 	%r1, %ctaid.x;
	mul.wide.u32 	%rd7, %r1, 4;
	add.s64 	%rd8, %rd6, %rd7;
	ld.global.f32 	%f1, [%rd8];
	add.s64 	%rd9, %rd5, %rd7;
	ld.global.f32 	%f2, [%rd9];
	add.f32 	%f3, %f1, %f2;
	add.s64 	%rd10, %rd4, %rd7;
	st.global.f32 	[%rd10], %f3;
	ret;

}
	// .globl	_Z23sumArraysOnDeviceCommonPfS_S_i
.visible .entry _Z23sumArraysOnDeviceCommonPfS_S_i(
	.param .u64 .ptr .align 1 _Z23sumArraysOnDeviceCommonPfS_S_i_param_0,
	.param .u64 .ptr .align 1 _Z23sumArraysOnDeviceCommonPfS_S_i_param_1,
	.param .u64 .ptr .align 1 _Z23sumArraysOnDeviceCommonPfS_S_i_param_2,
	.param .u32 _Z23sumArraysOnDeviceCommonPfS_S_i_param_3
)
{
	.reg .b32 	%r<5>;
	.reg .b32 	%f<4>;
	.reg .b64 	%rd<11>;

	ld.param.u64 	%rd1, [_Z23sumArraysOnDeviceCommonPfS_S_i_param_0];
	ld.param.u64 	%rd2, [_Z23sumArraysOnDeviceCommonPfS_S_i_param_1];
	ld.param.u64 	%rd3, [_Z23sumArraysOnDeviceCommonPfS_S_i_param_2];
	cvta.to.global.u64 	%rd4, %rd3;
	cvta.to.global.u64 	%rd5, %rd2;
	cvta.to.global.u64 	%rd6, %rd1;
	mov.u32 	%r1, %tid.x;
	mov.u32 	%r2, %ctaid.x;
	mov.u32 	%r3, %ntid.x;
	mad.lo.s32 	%r4, %r2, %r3, %r1;
	mul.wide.s32 	%rd7, %r4, 4;
	add.s64 	%rd8, %rd6, %rd7;
	ld.global.f32 	%f1, [%rd8];
	add.s64 	%rd9, %rd5, %rd7;
	ld.global.f32 	%f2, [%rd9];
	add.f32 	%f3, %f1, %f2;
	add.s64 	%rd10, %rd4, %rd7;
	st.global.f32 	[%rd10], %f3;
	ret;

}


// ===== COMPILED SASS (sm_100) =====

	.target	sm_100

	.elftype	@"ET_EXEC"


//--------------------- .note.nv.tkinfo           --------------------------
	.section	.note.nv.tkinfo,"",@"SHT_NOTE"
	.sectionflags	@"SHF_NOTE_NV_TKINFO"
	.tkinfo
        /*0018*/ 	.word	0x00000002
        /*0030*/ 	.string	""
        /*0030*/ 	.string	"ptxas"
        /*0030*/ 	.string	"Cuda compilation tools, release 13.0, V13.0.88"
        /*0030*/ 	.string	"Build cuda_13.0.r13.0/compiler.36424714_0"
        /*0030*/ 	.string	"-arch sm_100 -m 64 "



//--------------------- .note.nv.cuinfo           --------------------------
	.section	.note.nv.cuinfo,"",@"SHT_NOTE"
	.sectionflags	@"SHF_NOTE_NV_CUINFO"
        /*0018*/ 	.short	0x0002
        /*001a*/ 	.short	0x0064
        /*001c*/ 	.short	0x0082
	.zero		2


//--------------------- .nv.info                  --------------------------
	.section	.nv.info,"",@"SHT_CUDA_INFO"
	.align	4


	//----- nvinfo : EIATTR_REGCOUNT
	.align		4
        /*0000*/ 	.byte	0x04, 0x2f
        /*0002*/ 	.short	(.L_1 - .L_0)
	.align		4
.L_0:
        /*0004*/ 	.word	index@(_Z17sumArraysOnDevicePfS_S_i)
        /*0008*/ 	.word	0x0000000c


	//----- nvinfo : EIATTR_FRAME_SIZE
	.align		4
.L_1:
        /*000c*/ 	.byte	0x04, 0x11
        /*000e*/ 	.short	(.L_3 - .L_2)
	.align		4
.L_2:
        /*0010*/ 	.word	index@(_Z17sumArraysOnDevicePfS_S_i)
        /*0014*/ 	.word	0x00000000


	//----- nvinfo : EIATTR_REGCOUNT
	.align		4
.L_3:
        /*0018*/ 	.byte	0x04, 0x2f
        /*001a*/ 	.short	(.L_5 - .L_4)
	.align		4
.L_4:
        /*001c*/ 	.word	index@(_Z21sumArraysOnDeviceGridPfS_S_i)
        /*0020*/ 	.word	0x0000000c


	//----- nvinfo : EIATTR_FRAME_SIZE
	.align		4
.L_5:
        /*0024*/ 	.byte	0x04, 0x11
        /*0026*/ 	.short	(.L_7 - .L_6)
	.align		4
.L_6:
        /*0028*/ 	.word	index@(_Z21sumArraysOnDeviceGridPfS_S_i)
        /*002c*/ 	.word	0x00000000


	//----- nvinfo : EIATTR_REGCOUNT
	.align		4
.L_7:
        /*0030*/ 	.byte	0x04, 0x2f
        /*0032*/ 	.short	(.L_9 - .L_8)
	.align		4
.L_8:
        /*0034*/ 	.word	index@(_Z23sumArraysOnDeviceCommonPfS_S_i)
        /*0038*/ 	.word	0x0000000c


	//----- nvinfo : EIATTR_FRAME_SIZE
	.align		4
.L_9:
        /*003c*/ 	.byte	0x04, 0x11
        /*003e*/ 	.short	(.L_11 - .L_10)
	.align		4
.L_10:
        /*0040*/ 	.word	index@(_Z23sumArraysOnDeviceCommonPfS_S_i)
        /*0044*/ 	.word	0x00000000


	//----- nvinfo : EIATTR_MIN_STACK_SIZE
	.align		4
.L_11:
        /*0048*/ 	.byte	0x04, 0x12
        /*004a*/ 	.short	(.L_13 - .L_12)
	.align		4
.L_12:
        /*004c*/ 	.word	index@(_Z23sumArraysOnDeviceCommonPfS_S_i)
        /*0050*/ 	.word	0x00000000


	//----- nvinfo : EIATTR_MIN_STACK_SIZE
	.align		4
.L_13:
        /*0054*/ 	.byte	0x04, 0x12
        /*0056*/ 	.short	(.L_15 - .L_14)
	.align		4
.L_14:
        /*0058*/ 	.word	index@(_Z21sumArraysOnDeviceGridPfS_S_i)
        /*005c*/ 	.word	0x00000000


	//----- nvinfo : EIATTR_MIN_STACK_SIZE
	.align		4
.L_15:
        /*0060*/ 	.byte	0x04, 0x12
        /*0062*/ 	.short	(.L_17 - .L_16)
	.align		4
.L_16:
        /*0064*/ 	.word	index@(_Z17sumArraysOnDevicePfS_S_i)
        /*0068*/ 	.word	0x00000000
.L_17:


//--------------------- .nv.compat                --------------------------
	.section	.nv.compat,"",@"SHT_CUDA_COMPAT_INFO"
	.align	4
        /*0000*/ 	.byte	0x02, 0x09, 0x00, 0x00, 0x02, 0x02, 0x01, 0x00, 0x02, 0x05, 0x05, 0x00, 0x03, 0x07, 0x01, 0x01
        /*0010*/ 	.byte	0x02, 0x03, 0x00, 0x00, 0x02, 0x06, 0x01, 0x00, 0x04, 0x0b, 0x08, 0x00, 0x09, 0x00, 0x00, 0x00
        /*0020*/ 	.byte	0x00, 0x00, 0x00, 0x00


//--------------------- .nv.info._Z23sumArraysOnDeviceCommonPfS_S_i --------------------------
	.section	.nv.info._Z23sumArraysOnDeviceCommonPfS_S_i,"",@"SHT_CUDA_INFO"
	.sectionflags	@""
	.align	4


	//----- nvinfo : EIATTR_CUDA_API_VERSION
	.align		4
        /*0000*/ 	.byte	0x04, 0x37
        /*0002*/ 	.short	(.L_19 - .L_18)
.L_18:
        /*0004*/ 	.word	0x00000082


	//----- nvinfo : EIATTR_KPARAM_INFO
	.align		4
.L_19:
        /*0008*/ 	.byte	0x04, 0x17
        /*000a*/ 	.short	(.L_21 - .L_20)
.L_20:
        /*000c*/ 	.word	0x00000000
        /*0010*/ 	.short	0x0003
        /*0012*/ 	.short	0x0018
        /*0014*/ 	.byte	0x00, 0xf0, 0x11, 0x00


	//----- nvinfo : EIATTR_KPARAM_INFO
	.align		4
.L_21:
        /*0018*/ 	.byte	0x04, 0x17
        /*001a*/ 	.short	(.L_23 - .L_22)
.L_22:
        /*001c*/ 	.word	0x00000000
        /*0020*/ 	.short	0x0002
        /*0022*/ 	.short	0x0010
        /*0024*/ 	.byte	0x00, 0xf5, 0x21, 0x00


	//----- nvinfo : EIATTR_KPARAM_INFO
	.align		4
.L_23:
        /*0028*/ 	.byte	0x04, 0x17
        /*002a*/ 	.short	(.L_25 - .L_24)
.L_24:
        /*002c*/ 	.word	0x00000000
        /*0030*/ 	.short	0x0001
        /*0032*/ 	.short	0x0008
        /*0034*/ 	.byte	0x00, 0xf5, 0x21, 0x00


	//----- nvinfo : EIATTR_KPARAM_INFO
	.align		4
.L_25:
        /*0038*/ 	.byte	0x04, 0x17
        /*003a*/ 	.short	(.L_27 - .L_26)
.L_26:
        /*003c*/ 	.word	0x00000000
        /*0040*/ 	.short	0x0000
        /*0042*/ 	.short	0x0000
        /*0044*/ 	.byte	0x00, 0xf5, 0x21, 0x00


	//----- nvinfo : EIATTR_SPARSE_MMA_MASK
	.align		4
.L_27:
        /*0048*/ 	.byte	0x03, 0x50
        /*004a*/ 	.short	0x0000


	//----- nvinfo : EIATTR_MAXREG_COUNT
	.align		4
        /*004c*/ 	.byte	0x03, 0x1b
        /*004e*/ 	.short	0x00ff


	//----- nvinfo : EIATTR_MERCURY_ISA_VERSION
	.align		4
        /*0050*/ 	.byte	0x03, 0x5f
        /*0052*/ 	.short	0x0101


	//----- nvinfo : EIATTR_VRC_CTA_INIT_COUNT
	.align		4
        /*0054*/ 	.byte	0x02, 0x4a
	.zero		1
	.zero		1


	//----- nvinfo : EIATTR_EXIT_INSTR_OFFSETS
	.align		4
        /*0058*/ 	.byte	0x04, 0x1c
        /*005a*/ 	.short	(.L_29 - .L_28)


	//   ....[0]....
.L_28:
        /*005c*/ 	.word	0x00000100


	//----- nvinfo : EIATTR_CBANK_PARAM_SIZE
	.align		4
.L_29:
        /*0060*/ 	.byte	0x03, 0x19
        /*0062*/ 	.short	0x001c


	//----- nvinfo : EIATTR_PARAM_CBANK
	.align		4
        /*0064*/ 	.byte	0x04, 0x0a
        /*0066*/ 	.short	(.L_31 - .L_30)
	.align		4
.L_30:
        /*0068*/ 	.word	index@(.nv.constant0._Z23sumArraysOnDeviceCommonPfS_S_i)
        /*006c*/ 	.short	0x0380
        /*006e*/ 	.short	0x001c


	//----- nvinfo : EIATTR_SW_WAR
	.align		4
.L_31:
        /*0070*/ 	.byte	0x04, 0x36
        /*0072*/ 	.short	(.L_33 - .L_32)
.L_32:
        /*0074*/ 	.word	0x00000008
.L_33:


//--------------------- .nv.info._Z21sumArraysOnDeviceGridPfS_S_i --------------------------
	.section	.nv.info._Z21sumArraysOnDeviceGridPfS_S_i,"",@"SHT_CUDA_INFO"
	.sectionflags	@""
	.align	4


	//----- nvinfo : EIATTR_CUDA_API_VERSION
	.align		4
        /*0000*/ 	.byte	0x04, 0x37
        /*0002*/ 	.short	(.L_35 - .L_34)
.L_34:
        /*0004*/ 	.word	0x00000082


	//----- nvinfo : EIATTR_KPARAM_INFO
	.align		4
.L_35:
        /*0008*/ 	.byte	0x04, 0x17
        /*000a*/ 	.short	(.L_37 - .L_36)
.L_36:
        /*000c*/ 	.word	0x00000000
        /*0010*/ 	.short	0x0003
        /*0012*/ 	.short	0x0018
        /*0014*/ 	.byte	0x00, 0xf0, 0x11, 0x00


	//----- nvinfo : EIATTR_KPARAM_INFO
	.align		4
.L_37:
        /*0018*/ 	.byte	0x04, 0x17
        /*001a*/ 	.short	(.L_39 - .L_38)
.L_38:
        /*001c*/ 	.word	0x00000000
        /*0020*/ 	.short	0x0002
        /*0022*/ 	.short	0x0010
        /*0024*/ 	.byte	0x00, 0xf5, 0x21, 0x00


	//----- nvinfo : EIATTR_KPARAM_INFO
	.align		4
.L_39:
        /*0028*/ 	.byte	0x04, 0x17
        /*002a*/ 	.short	(.L_41 - .L_40)
.L_40:
        /*002c*/ 	.word	0x00000000
        /*0030*/ 	.short	0x0001
        /*0032*/ 	.short	0x0008
        /*0034*/ 	.byte	0x00, 0xf5, 0x21, 0x00


	//----- nvinfo : EIATTR_KPARAM_INFO
	.align		4
.L_41:
        /*0038*/ 	.byte	0x04, 0x17
        /*003a*/ 	.short	(.L_43 - .L_42)
.L_42:
        /*003c*/ 	.word	0x00000000
        /*0040*/ 	.short	0x0000
        /*0042*/ 	.short	0x0000
        /*0044*/ 	.byte	0x00, 0xf5, 0x21, 0x00


	//----- nvinfo : EIATTR_SPARSE_MMA_MASK
	.align		4
.L_43:
        /*0048*/ 	.byte	0x03, 0x50
        /*004a*/ 	.short	0x0000


	//----- nvinfo : EIATTR_MAXREG_COUNT
	.align		4
        /*004c*/ 	.byte	0x03, 0x1b
        /*004e*/ 	.short	0x00ff


	//----- nvinfo : EIATTR_MERCURY_ISA_VERSION
	.align		4
        /*0050*/ 	.byte	0x03, 0x5f
        /*0052*/ 	.short	0x0101


	//----- nvinfo : EIATTR_VRC_CTA_INIT_COUNT
	.align		4
        /*0054*/ 	.byte	0x02, 0x4a
	.zero		1
	.zero		1


	//----- nvinfo : EIATTR_EXIT_INSTR_OFFSETS
	.align		4
        /*0058*/ 	.byte	0x04, 0x1c
        /*005a*/ 	.short	(.L_45 - .L_44)


	//   ....[0]....
.L_44:
        /*005c*/ 	.word	0x000000d0


	//----- nvinfo : EIATTR_CBANK_PARAM_SIZE
	.align		4
.L_45:
        /*0060*/ 	.byte	0x03, 0x19
        /*0062*/ 	.short	0x001c


	//----- nvinfo : EIATTR_PARAM_CBANK
	.align		4
        /*0064*/ 	.byte	0x04, 0x0a
        /*0066*/ 	.short	(.L_47 - .L_46)
	.align		4
.L_46:
        /*0068*/ 	.word	index@(.nv.constant0._Z21sumArraysOnDeviceGridPfS_S_i)
        /*006c*/ 	.short	0x0380
        /*006e*/ 	.short	0x001c


	//----- nvinfo : EIATTR_SW_WAR
	.align		4
.L_47:
        /*0070*/ 	.byte	0x04, 0x36
        /*0072*/ 	.short	(.L_49 - .L_48)
.L_48:
        /*0074*/ 	.word	0x00000008
.L_49:


//--------------------- .nv.info._Z17sumArraysOnDevicePfS_S_i --------------------------
	.section	.nv.info._Z17sumArraysOnDevicePfS_S_i,"",@"SHT_CUDA_INFO"
	.sectionflags	@""
	.align	4


	//----- nvinfo : EIATTR_CUDA_API_VERSION
	.align		4
        /*0000*/ 	.byte	0x04, 0x37
        /*0002*/ 	.short	(.L_51 - .L_50)
.L_50:
        /*0004*/ 	.word	0x00000082


	//----- nvinfo : EIATTR_KPARAM_INFO
	.align		4
.L_51:
        /*0008*/ 	.byte	0x04, 0x17
        /*000a*/ 	.short	(.L_53 - .L_52)
.L_52:
        /*000c*/ 	.word	0x00000000
        /*0010*/ 	.short	0x0003
        /*0012*/ 	.short	0x0018
        /*0014*/ 	.byte	0x00, 0xf0, 0x11, 0x00


	//----- nvinfo : EIATTR_KPARAM_INFO
	.align		4
.L_53:
        /*0018*/ 	.byte	0x04, 0x17
        /*001a*/ 	.short	(.L_55 - .L_54)
.L_54:
        /*001c*/ 	.word	0x00000000
        /*0020*/ 	.short	0x0002
        /*0022*/ 	.short	0x0010
        /*0024*/ 	.byte	0x00, 0xf5, 0x21, 0x00


	//----- nvinfo : EIATTR_KPARAM_INFO
	.align		4
.L_55:
        /*0028*/ 	.byte	0x04, 0x17
        /*002a*/ 	.short	(.L_57 - .L_56)
.L_56:
        /*002c*/ 	.word	0x00000000
        /*0030*/ 	.short	0x0001
        /*0032*/ 	.short	0x0008
        /*0034*/ 	.byte	0x00, 0xf5, 0x21, 0x00


	//----- nvinfo : EIATTR_KPARAM_INFO
	.align		4
.L_57:
        /*0038*/ 	.byte	0x04, 0x17
        /*003a*/ 	.short	(.L_59 - .L_58)
.L_58:
        /*003c*/ 	.word	0x00000000
        /*0040*/ 	.short	0x0000
        /*0042*/ 	.short	0x0000
        /*0044*/ 	.byte	0x00, 0xf5, 0x21, 0x00


	//----- nvinfo : EIATTR_SPARSE_MMA_MASK
	.align		4
.L_59:
        /*0048*/ 	.byte	0x03, 0x50
        /*004a*/ 	.short	0x0000


	//----- nvinfo : EIATTR_MAXREG_COUNT
	.align		4
        /*004c*/ 	.byte	0x03, 0x1b
        /*004e*/ 	.short	0x00ff


	//----- nvinfo : EIATTR_MERCURY_ISA_VERSION
	.align		4
        /*0050*/ 	.byte	0x03, 0x5f
        /*0052*/ 	.short	0x0101


	//----- nvinfo : EIATTR_VRC_CTA_INIT_COUNT
	.align		4
        /*0054*/ 	.byte	0x02, 0x4a
	.zero		1
	.zero		1


	//----- nvinfo : EIATTR_EXIT_INSTR_OFFSETS
	.align		4
        /*0058*/ 	.byte	0x04, 0x1c
        /*005a*/ 	.short	(.L_61 - .L_60)


	//   ....[0]....
.L_60:
        /*005c*/ 	.word	0x000000d0


	//----- nvinfo : EIATTR_CBANK_PARAM_SIZE
	.align		4
.L_61:
        /*0060*/ 	.byte	0x03, 0x19
        /*0062*/ 	.short	0x001c


	//----- nvinfo : EIATTR_PARAM_CBANK
	.align		4
        /*0064*/ 	.byte	0x04, 0x0a
        /*0066*/ 	.short	(.L_63 - .L_62)
	.align		4
.L_62:
        /*0068*/ 	.word	index@(.nv.constant0._Z17sumArraysOnDevicePfS_S_i)
        /*006c*/ 	.short	0x0380
        /*006e*/ 	.short	0x001c


	//----- nvinfo : EIATTR_SW_WAR
	.align		4
.L_63:
        /*0070*/ 	.byte	0x04, 0x36
        /*0072*/ 	.short	(.L_65 - .L_64)
.L_64:
        /*0074*/ 	.word	0x00000008
.L_65:


//--------------------- .nv.callgraph             --------------------------
	.section	.nv.callgraph,"",@"SHT_CUDA_CALLGRAPH"
	.align	4
	.sectionentsize	8
	.align		4
        /*0000*/ 	.word	0x00000000
	.align		4
        /*0004*/ 	.word	0xffffffff
	.align		4
        /*0008*/ 	.word	0x00000000
	.align		4
        /*000c*/ 	.word	0xfffffffe
	.align		4
        /*0010*/ 	.word	0x00000000
	.align		4
        /*0014*/ 	.word	0xfffffffd
	.align		4
        /*0018*/ 	.word	0x00000000
	.align		4
        /*001c*/ 	.word	0xfffffffc


//--------------------- .text._Z23sumArraysOnDeviceCommonPfS_S_i --------------------------
	.section	.text._Z23sumArraysOnDeviceCommonPfS_S_i,"ax",@progbits
	.align	128
        .global         _Z23sumArraysOnDeviceCommonPfS_S_i
        .type           _Z23sumArraysOnDeviceCommonPfS_S_i,@function
        .size           _Z23sumArraysOnDeviceCommonPfS_S_i,(.L_x_3 - _Z23sumArraysOnDeviceCommonPfS_S_i)
        .other          _Z23sumArraysOnDeviceCommonPfS_S_i,@"STO_CUDA_ENTRY STV_DEFAULT"
_Z23sumArraysOnDeviceCommonPfS_S_i:
.text._Z23sumArraysOnDeviceCommonPfS_S_i:
[----:B------:R-:W-:Y:S01]  /*0000*/  LDC R1, c[0x0][0x37c] ;  /* 0x0000df00ff017b82 */ /* 0x000fe20000000800 */
[----:B------:R-:W0:Y:S07]  /*0010*/  S2R R9, SR_TID.X ;  /* 0x0000000000097919 */ /* 0x000e2e0000002100 */
[----:B------:R-:W0:Y:S01]  /*0020*/  S2UR UR6, SR_CTAID.X ;  /* 0x00000000000679c3 */ /* 0x000e220000002500 */
[----:B------:R-:W1:Y:S07]  /*0030*/  LDCU.64 UR4, c[0x0][0x358] ;  /* 0x00006b00ff0477ac */ /* 0x000e6e0008000a00 */
[----:B------:R-:W0:Y:S08]  /*0040*/  LDC R0, c[0x0][0x360] ;  /* 0x0000d800ff007b82 */ /* 0x000e300000000800 */
[----:B------:R-:W2:Y:S08]  /*0050*/  LDC.64 R2, c[0x0][0x380] ;  /* 0x0000e000ff027b82 */ /* 0x000eb00000000a00 */
[----:B------:R-:W3:Y:S01]  /*0060*/  LDC.64 R4, c[0x0][0x388] ;  /* 0x0000e200ff047b82 */ /* 0x000ee20000000a00 */
[----:B0-----:R-:W-:-:S07]  /*0070*/  IMAD R9, R0, UR6, R9 ;  /* 0x0000000600097c24 */ /* 0x001fce000f8e0209 */
[----:B------:R-:W0:Y:S01]  /*0080*/  LDC.64 R6, c[0x0][0x390] ;  /* 0x0000e400ff067b82 */ /* 0x000e220000000a00 */
[----:B--2---:R-:W-:-:S06]  /*0090*/  IMAD.WIDE R2, R9, 0x4, R2 ;  /* 0x0000000409027825 */ /* 0x004fcc00078e0202 */
[----:B-1----:R-:W2:Y:S01]  /*00a0*/  LDG.E R2, desc[UR4][R2.64] ;  /* 0x0000000402027981 */ /* 0x002ea2000c1e1900 */
[----:B---3--:R-:W-:-:S06]  /*00b0*/  IMAD.WIDE R4, R9, 0x4, R4 ;  /* 0x0000000409047825 */ /* 0x008fcc00078e0204 */
[----:B------:R-:W2:Y:S01]  /*00c0*/  LDG.E R5, desc[UR4][R4.64] ;  /* 0x0000000404057981 */ /* 0x000ea2000c1e1900 */
[----:B0-----:R-:W-:-:S04]  /*00d0*/  IMAD.WIDE R6, R9, 0x4, R6 ;  /* 0x0000000409067825 */ /* 0x001fc800078e0206 */
[----:B--2---:R-:W-:-:S05]  /*00e0*/  FADD R9, R2, R5 ;  /* 0x0000000502097221 */ /* 0x004fca0000000000 */
[----:B------:R-:W-:Y:S01]  /*00f0*/  STG.E desc[UR4][R6.64], R9 ;  /* 0x0000000906007986 */ /* 0x000fe2000c101904 */
[----:B------:R-:W-:Y:S05]  /*0100*/  EXIT ;  /* 0x000000000000794d */ /* 0x000fea0003800000 */
.L_x_0:
[----:B------:R-:W-:-:S00]  /*0110*/  BRA `(.L_x_0) ;  /* 0xfffffffc00fc7947 */ /* 0x000fc0000383ffff */
[----:B------:R-:W-:-:S00]  /*0120*/  NOP ;  /* 0x0000000000007918 */ /* 0x000fc00000000000 */
        /* <DEDUP_REMOVED lines=13> */
.L_x_3:


//--------------------- .text._Z21sumArraysOnDeviceGridPfS_S_i --------------------------
	.section	.text._Z21sumArraysOnDeviceGridPfS_S_i,"ax",@progbits
	.align	128
        .global         _Z21sumArraysOnDeviceGridPfS_S_i
        .type           _Z21sumArraysOnDeviceGridPfS_S_i,@function
        .size           _Z21sumArraysOnDeviceGridPfS_S_i,(.L_x_4 - _Z21sumArraysOnDeviceGridPfS_S_i)
        .other          _Z21sumArraysOnDeviceGridPfS_S_i,@"STO_CUDA_ENTRY STV_DEFAULT"
_Z21sumArraysOnDeviceGridPfS_S_i:
.text._Z21sumArraysOnDeviceGridPfS_S_i:
[----:B------:R-:W-:Y:S01]  /*0000*/  LDC R1, c[0x0][0x37c] ;  /* 0x0000df00ff017b82 */ /* 0x000fe20000000800 */
[----:B------:R-:W0:Y:S07]  /*0010*/  S2R R9, SR_CTAID.X ;  /* 0x0000000000097919 */ /* 0x000e2e0000002500 */
[----:B------:R-:W0:Y:S01]  /*0020*/  LDC.64 R2, c[0x0][0x380] ;  /* 0x0000e000ff027b82 */ /* 0x000e220000000a00 */
[----:B------:R-:W1:Y:S07]  /*0030*/  LDCU.64 UR4, c[0x0][0x358] ;  /* 0x00006b00ff0477ac */ /* 0x000e6e0008000a00 */
[----:B------:R-:W2:Y:S08]  /*0040*/  LDC.64 R4, c[0x0][0x388] ;  /* 0x0000e200ff047b82 */ /* 0x000eb00000000a00 */
[----:B------:R-:W3:Y:S01]  /*0050*/  LDC.64 R6, c[0x0][0x390] ;  /* 0x0000e400ff067b82 */ /* 0x000ee20000000a00 */
[----:B0-----:R-:W-:-:S04]  /*0060*/  IMAD.WIDE.U32 R2, R9, 0x4, R2 ;  /* 0x0000000409027825 */ /* 0x001fc800078e0002 */
[C---:B--2---:R-:W-:Y:S02]  /*0070*/  IMAD.WIDE.U32 R4, R9.reuse, 0x4, R4 ;  /* 0x0000000409047825 */ /* 0x044fe400078e0004 */
[----:B-1----:R-:W2:Y:S04]  /*0080*/  LDG.E R2, desc[UR4][R2.64] ;  /* 0x0000000402027981 */ /* 0x002ea8000c1e1900 */
[----:B------:R-:W2:Y:S01]  /*0090*/  LDG.E R5, desc[UR4][R4.64] ;  /* 0x0000000404057981 */ /* 0x000ea2000c1e1900 */
[----:B---3--:R-:W-:-:S04]  /*00a0*/  IMAD.WIDE.U32 R6, R9, 0x4, R6 ;  /* 0x0000000409067825 */ /* 0x008fc800078e0006 */
[----:B--2---:R-:W-:-:S05]  /*00b0*/  FADD R9, R2, R5 ;  /* 0x0000000502097221 */ /* 0x004fca0000000000 */
[----:B------:R-:W-:Y:S01]  /*00c0*/  STG.E desc[UR4][R6.64], R9 ;  /* 0x0000000906007986 */ /* 0x000fe2000c101904 */
[----:B------:R-:W-:Y:S05]  /*00d0*/  EXIT ;  /* 0x000000000000794d */ /* 0x000fea0003800000 */
.L_x_1:
        /* <DEDUP_REMOVED lines=10> */
.L_x_4:


//--------------------- .text._Z17sumArraysOnDevicePfS_S_i --------------------------
	.section	.text._Z17sumArraysOnDevicePfS_S_i,"ax",@progbits
	.align	128
        .global         _Z17sumArraysOnDevicePfS_S_i
        .type           _Z17sumArraysOnDevicePfS_S_i,@function
        .size           _Z17sumArraysOnDevicePfS_S_i,(.L_x_5 - _Z17sumArraysOnDevicePfS_S_i)
        .other          _Z17sumArraysOnDevicePfS_S_i,@"STO_CUDA_ENTRY STV_DEFAULT"
_Z17sumArraysOnDevicePfS_S_i:
.text._Z17sumArraysOnDevicePfS_S_i:
[----:B------:R-:W-:Y:S01]  /*0000*/  LDC R1, c[0x0][0x37c] ;  /* 0x0000df00ff017b82 */ /* 0x000fe20000000800 */
[----:B------:R-:W0:Y:S07]  /*0010*/  S2R R9, SR_TID.X ;  /* 0x0000000000097919 */ /* 0x000e2e0000002100 */
        /* <DEDUP_REMOVED lines=12> */
.L_x_2:
        /* <DEDUP_REMOVED lines=10> */
.L_x_5:


//--------------------- .nv.shared.reserved.0     --------------------------
	.section	.nv.shared.reserved.0,"aw",@nobits
	.weak		__nv_reservedSMEM_offset_0_alias
	.size		__nv_reservedSMEM_offset_0_alias, 0, 64
	.other		__nv_reservedSMEM_offset_0_alias,@"STO_CUDA_RESERVED_SHARED STV_DEFAULT"
__nv_reservedSMEM_offset_0_alias:
	.zero		0
	.zero		64


//--------------------- .nv.constant0._Z23sumArraysOnDeviceCommonPfS_S_i --------------------------
	.section	.nv.constant0._Z23sumArraysOnDeviceCommonPfS_S_i,"a",@progbits
	.sectionflags	@""
	.align	4
.nv.constant0._Z23sumArraysOnDeviceCommonPfS_S_i:
	.zero		924


//--------------------- .nv.constant0._Z21sumArraysOnDeviceGridPfS_S_i --------------------------
	.section	.nv.constant0._Z21sumArraysOnDeviceGridPfS_S_i,"a",@progbits
	.sectionflags	@""
	.align	4
.nv.constant0._Z21sumArraysOnDeviceGridPfS_S_i:
	.zero		924


//--------------------- .nv.constant0._Z17sumArraysOnDevicePfS_S_i --------------------------
	.section	.nv.constant0._Z17sumArraysOnDevicePfS_S_i,"a",@progbits
	.sectionflags	@""
	.align	4
.nv.constant0._Z17sumArraysOnDevicePfS_S_i:
	.zero		924


//--------------------- SYMBOLS --------------------------

	.type		.nv.reservedSmem.offset0,@object
	.size		.nv.reservedSmem.offset0,0x4
